	.headerflags	@"EF_CUDA_TEXMODE_UNIFIED EF_CUDA_64BIT_ADDRESS EF_CUDA_ACCELERATORS EF_CUDA_SM90 EF_CUDA_VIRTUAL_SM(EF_CUDA_SM90)"
	.elftype	@"ET_EXEC"


//--------------------- .nv.info                  --------------------------
	.section	.nv.info,"",@"SHT_CUDA_INFO"
	.align	4


	//----- nvinfo : EIATTR_REGCOUNT
	.align		4
        /*0000*/ 	.byte	0x04, 0x2f
        /*0002*/ 	.short	(.L_3 - .L_2)
	.align		4
.L_2:
        /*0004*/ 	.word	index@(triton_poi_fused__native_batch_norm_legit_no_training_leaky_relu_10)
        /*0008*/ 	.word	0x00000028


	//----- nvinfo : EIATTR_MIN_STACK_SIZE
	.align		4
.L_3:
        /*000c*/ 	.byte	0x04, 0x12
        /*000e*/ 	.short	(.L_5 - .L_4)
	.align		4
.L_4:
        /*0010*/ 	.word	index@(triton_poi_fused__native_batch_norm_legit_no_training_leaky_relu_10)
        /*0014*/ 	.word	0x00000000


	//----- nvinfo : EIATTR_FRAME_SIZE
	.align		4
.L_5:
        /*0018*/ 	.byte	0x04, 0x11
        /*001a*/ 	.short	(.L_7 - .L_6)
	.align		4
.L_6:
        /*001c*/ 	.word	index@(triton_poi_fused__native_batch_norm_legit_no_training_leaky_relu_10)
        /*0020*/ 	.word	0x00000000


	//----- nvinfo : EIATTR_MIN_STACK_SIZE
	.align		4
.L_7:
        /*0024*/ 	.byte	0x04, 0x12
        /*0026*/ 	.short	(.L_9 - .L_8)
	.align		4
.L_8:
        /*0028*/ 	.word	index@(triton_poi_fused__native_batch_norm_legit_no_training_leaky_relu_10)
        /*002c*/ 	.word	0x00000000
.L_9:


//--------------------- .nv.info.triton_poi_fused__native_batch_norm_legit_no_training_leaky_relu_10 --------------------------
	.section	.nv.info.triton_poi_fused__native_batch_norm_legit_no_training_leaky_relu_10,"",@"SHT_CUDA_INFO"
	.sectionflags	@""
	.align	4


	//----- nvinfo : EIATTR_CUDA_API_VERSION
	.align		4
        /*0000*/ 	.byte	0x04, 0x37
        /*0002*/ 	.short	(.L_11 - .L_10)
.L_10:
        /*0004*/ 	.word	0x0000007c


	//----- nvinfo : EIATTR_KPARAM_INFO
	.align		4
.L_11:
        /*0008*/ 	.byte	0x04, 0x17
        /*000a*/ 	.short	(.L_13 - .L_12)
.L_12:
        /*000c*/ 	.word	0x00000000
        /*0010*/ 	.short	0x0007
        /*0012*/ 	.short	0x0034
        /*0014*/ 	.byte	0x00, 0xf0, 0x11, 0x00


	//----- nvinfo : EIATTR_KPARAM_INFO
	.align		4
.L_13:
        /*0018*/ 	.byte	0x04, 0x17
        /*001a*/ 	.short	(.L_15 - .L_14)
.L_14:
        /*001c*/ 	.word	0x00000000
        /*0020*/ 	.short	0x0006
        /*0022*/ 	.short	0x0030
        /*0024*/ 	.byte	0x00, 0xf0, 0x11, 0x00


	//----- nvinfo : EIATTR_KPARAM_INFO
	.align		4
.L_15:
        /*0028*/ 	.byte	0x04, 0x17
        /*002a*/ 	.short	(.L_17 - .L_16)
.L_16:
        /*002c*/ 	.word	0x00000000
        /*0030*/ 	.short	0x0005
        /*0032*/ 	.short	0x0028
        /*0034*/ 	.byte	0x00, 0xf4, 0x21, 0x00


	//----- nvinfo : EIATTR_KPARAM_INFO
	.align		4
.L_17:
        /*0038*/ 	.byte	0x04, 0x17
        /*003a*/ 	.short	(.L_19 - .L_18)
.L_18:
        /*003c*/ 	.word	0x00000000
        /*0040*/ 	.short	0x0004
        /*0042*/ 	.short	0x0020
        /*0044*/ 	.byte	0x00, 0xf4, 0x21, 0x00


	//----- nvinfo : EIATTR_KPARAM_INFO
	.align		4
.L_19:
        /*0048*/ 	.byte	0x04, 0x17
        /*004a*/ 	.short	(.L_21 - .L_20)
.L_20:
        /*004c*/ 	.word	0x00000000
        /*0050*/ 	.short	0x0003
        /*0052*/ 	.short	0x0018
        /*0054*/ 	.byte	0x00, 0xf4, 0x21, 0x00


	//----- nvinfo : EIATTR_KPARAM_INFO
	.align		4
.L_21:
        /*0058*/ 	.byte	0x04, 0x17
        /*005a*/ 	.short	(.L_23 - .L_22)
.L_22:
        /*005c*/ 	.word	0x00000000
        /*0060*/ 	.short	0x0002
        /*0062*/ 	.short	0x0010
        /*0064*/ 	.byte	0x00, 0xf4, 0x21, 0x00


	//----- nvinfo : EIATTR_KPARAM_INFO
	.align		4
.L_23:
        /*0068*/ 	.byte	0x04, 0x17
        /*006a*/ 	.short	(.L_25 - .L_24)
.L_24:
        /*006c*/ 	.word	0x00000000
        /*0070*/ 	.short	0x0001
        /*0072*/ 	.short	0x0008
        /*0074*/ 	.byte	0x00, 0xf4, 0x21, 0x00


	//----- nvinfo : EIATTR_KPARAM_INFO
	.align		4
.L_25:
        /*0078*/ 	.byte	0x04, 0x17
        /*007a*/ 	.short	(.L_27 - .L_26)
.L_26:
        /*007c*/ 	.word	0x00000000
        /*0080*/ 	.short	0x0000
        /*0082*/ 	.short	0x0000
        /*0084*/ 	.byte	0x00, 0xf4, 0x21, 0x00


	//----- nvinfo : EIATTR_SPARSE_MMA_MASK
	.align		4
.L_27:
        /*0088*/ 	.byte	0x03, 0x50
        /*008a*/ 	.short	0x0000


	//----- nvinfo : EIATTR_MAXREG_COUNT
	.align		4
        /*008c*/ 	.byte	0x03, 0x1b
        /*008e*/ 	.short	0x00ff


	//----- nvinfo : EIATTR_EXIT_INSTR_OFFSETS
	.align		4
        /*0090*/ 	.byte	0x04, 0x1c
        /*0092*/ 	.short	(.L_29 - .L_28)


	//   ....[0]....
.L_28:
        /*0094*/ 	.word	0x00001080


	//   ....[1]....
        /*0098*/ 	.word	0x000010d0


	//----- nvinfo : EIATTR_REQNTID
	.align		4
.L_29:
        /*009c*/ 	.byte	0x04, 0x10
        /*009e*/ 	.short	(.L_31 - .L_30)
.L_30:
        /*00a0*/ 	.word	0x00000100
        /*00a4*/ 	.word	0x00000001
        /*00a8*/ 	.word	0x00000001


	//----- nvinfo : EIATTR_CBANK_PARAM_SIZE
	.align		4
.L_31:
        /*00ac*/ 	.byte	0x03, 0x19
        /*00ae*/ 	.short	0x0038


	//----- nvinfo : EIATTR_PARAM_CBANK
	.align		4
        /*00b0*/ 	.byte	0x04, 0x0a
        /*00b2*/ 	.short	(.L_33 - .L_32)
	.align		4
.L_32:
        /*00b4*/ 	.word	index@(.nv.constant0.triton_poi_fused__native_batch_norm_legit_no_training_leaky_relu_10)
        /*00b8*/ 	.short	0x0210
        /*00ba*/ 	.short	0x0038


	//----- nvinfo : EIATTR_SW_WAR
	.align		4
.L_33:
        /*00bc*/ 	.byte	0x04, 0x36
        /*00be*/ 	.short	(.L_35 - .L_34)
.L_34:
        /*00c0*/ 	.word	0x00000008
.L_35:


//--------------------- .nv.callgraph             --------------------------
	.section	.nv.callgraph,"",@"SHT_CUDA_CALLGRAPH"
	.align	4
	.sectionentsize	8
	.align		4
        /*0000*/ 	.word	0x00000000
	.align		4
        /*0004*/ 	.word	0xffffffff
	.align		4
        /*0008*/ 	.word	0x00000000
	.align		4
        /*000c*/ 	.word	0xfffffffe
	.align		4
        /*0010*/ 	.word	0x00000000
	.align		4
        /*0014*/ 	.word	0xfffffffd
	.align		4
        /*0018*/ 	.word	0x00000000
	.align		4
        /*001c*/ 	.word	0xfffffffc


//--------------------- .nv.constant4             --------------------------
	.section	.nv.constant4,"a",@progbits
	.align	8
	.align		8
.nv.constant4:
        /*0000*/ 	.dword	_$_str
	.align		8
        /*0008*/ 	.dword	_$_str_$_2


//--------------------- .text.triton_poi_fused__native_batch_norm_legit_no_training_leaky_relu_10 --------------------------
	.section	.text.triton_poi_fused__native_batch_norm_legit_no_training_leaky_relu_10,"ax",@progbits
	.sectionflags	@"SHF_BARRIERS=1"
	.align	128
        .global         triton_poi_fused__native_batch_norm_legit_no_training_leaky_relu_10
        .type           triton_poi_fused__native_batch_norm_legit_no_training_leaky_relu_10,@function
        .size           triton_poi_fused__native_batch_norm_legit_no_training_leaky_relu_10,(.L_x_1 - triton_poi_fused__native_batch_norm_legit_no_training_leaky_relu_10)
        .other          triton_poi_fused__native_batch_norm_legit_no_training_leaky_relu_10,@"STO_CUDA_ENTRY STV_DEFAULT"
triton_poi_fused__native_batch_norm_legit_no_training_leaky_relu_10:
.text.triton_poi_fused__native_batch_norm_legit_no_training_leaky_relu_10:
[----:B------:R-:W0:Y:S01]  /*0000*/  LDC R1, c[0x0][0x28] ;  /* 0x00000a00ff017b82 */ /* 0x000e220000000800 */
[----:B------:R-:W1:Y:S07]  /*0010*/  S2R R0, SR_TID.X ;  /* 0x0000000000007919 */ /* 0x000e6e0000002100 */
[----:B------:R-:W2:Y:S01]  /*0020*/  LDC.64 R16, c[0x0][0x220] ;  /* 0x00008800ff107b82 */ /* 0x000ea20000000a00 */
[----:B------:R-:W-:Y:S02]  /*0030*/  CS2R R12, SRZ ;  /* 0x00000000000c7805 */ /* 0x000fe4000001ff00 */
[----:B------:R-:W-:Y:S01]  /*0040*/  CS2R R14, SRZ ;  /* 0x00000000000e7805 */ /* 0x000fe2000001ff00 */
[----:B------:R-:W3:Y:S01]  /*0050*/  S2R R33, SR_CTAID.X ;  /* 0x0000000000217919 */ /* 0x000ee20000002500 */
[----:B------:R-:W-:Y:S01]  /*0060*/  ULDC.64 UR6, c[0x0][0x208] ;  /* 0x0000820000067ab9 */ /* 0x000fe20000000a00 */
[----:B------:R-:W-:-:S02]  /*0070*/  CS2R R4, SRZ ;  /* 0x0000000000047805 */ /* 0x000fc4000001ff00 */
[----:B------:R-:W-:Y:S01]  /*0080*/  CS2R R6, SRZ ;  /* 0x0000000000067805 */ /* 0x000fe2000001ff00 */
[----:B------:R-:W4:Y:S01]  /*0090*/  S2R R3, SR_CTAID.Y ;  /* 0x0000000000037919 */ /* 0x000f220000002600 */
[----:B------:R-:W5:Y:S01]  /*00a0*/  LDC.64 R36, c[0x0][0x210] ;  /* 0x00008400ff247b82 */ /* 0x000f620000000a00 */
[----:B------:R-:W-:-:S07]  /*00b0*/  CS2R R10, SRZ ;  /* 0x00000000000a7805 */ /* 0x000fce000001ff00 */
[----:B------:R-:W5:Y:S01]  /*00c0*/  LDC.64 R30, c[0x0][0x218] ;  /* 0x00008600ff1e7b82 */ /* 0x000f620000000a00 */
[----:B-1----:R-:W-:Y:S01]  /*00d0*/  IMAD.SHL.U32 R2, R0, 0x4, RZ ;  /* 0x0000000400027824 */ /* 0x002fe200078e00ff */
[----:B------:R-:W-:Y:S02]  /*00e0*/  SHF.R.U32.HI R8, RZ, 0x2, R0 ;  /* 0x00000002ff087819 */ /* 0x000fe40000011600 */
[----:B---3--:R-:W-:Y:S02]  /*00f0*/  SHF.L.U32 R33, R33, 0x4, RZ ;  /* 0x0000000421217819 */ /* 0x008fe400000006ff */
[----:B------:R-:W-:Y:S02]  /*0100*/  SGXT.U32 R8, R8, 0x6 ;  /* 0x000000060808781a */ /* 0x000fe40000000000 */
[----:B------:R-:W-:Y:S02]  /*0110*/  LOP3.LUT R28, R33, 0xc, R2, 0xf8, !PT ;  /* 0x0000000c211c7812 */ /* 0x000fe400078ef802 */
[----:B----4-:R-:W-:-:S02]  /*0120*/  PRMT R23, R8, 0x6540, R3 ;  /* 0x0000654008177816 */ /* 0x010fc40000000003 */
[----:B------:R-:W-:Y:S02]  /*0130*/  CS2R R8, SRZ ;  /* 0x0000000000087805 */ /* 0x000fe4000001ff00 */
[C---:B------:R-:W-:Y:S01]  /*0140*/  ISETP.GE.AND P0, PT, R28.reuse, 0x40, PT ;  /* 0x000000401c00780c */ /* 0x040fe20003f06270 */
[----:B--2---:R-:W-:Y:S01]  /*0150*/  IMAD.WIDE R34, R28, 0x4, R16 ;  /* 0x000000041c227825 */ /* 0x004fe200078e0210 */
[----:B------:R-:W-:-:S05]  /*0160*/  LEA R23, R23, R28, 0x6 ;  /* 0x0000001c17177211 */ /* 0x000fca00078e30ff */
[----:B-----5:R-:W-:-:S06]  /*0170*/  IMAD.WIDE R24, R23, 0x4, R36 ;  /* 0x0000000417187825 */ /* 0x020fcc00078e0224 */
[----:B------:R1:W2:Y:S01]  /*0180*/  @!P0 LDG.E.EL.128 R12, desc[UR6][R34.64] ;  /* 0x00000006220c8981 */ /* 0x0002a2000c2e1d00 */
[----:B------:R-:W-:Y:S01]  /*0190*/  VIADD R27, R23, 0x1000 ;  /* 0x00001000171b7836 */ /* 0x000fe20000000000 */
[----:B------:R-:W-:Y:S02]  /*01a0*/  IADD3 R29, R23, 0x2000, RZ ;  /* 0x00002000171d7810 */ /* 0x000fe40007ffe0ff */
[----:B------:R3:W4:Y:S01]  /*01b0*/  @!P0 LDG.E.EL.128 R4, desc[UR6][R24.64] ;  /* 0x0000000618048981 */ /* 0x000722000c2e1d00 */
[--C-:B------:R-:W-:Y:S01]  /*01c0*/  IMAD.WIDE R26, R27, 0x4, R36.reuse ;  /* 0x000000041b1a7825 */ /* 0x100fe200078e0224 */
[----:B------:R-:W-:Y:S02]  /*01d0*/  CS2R R16, SRZ ;  /* 0x0000000000107805 */ /* 0x000fe4000001ff00 */
[----:B------:R-:W-:Y:S02]  /*01e0*/  CS2R R18, SRZ ;  /* 0x0000000000127805 */ /* 0x000fe4000001ff00 */
[----:B------:R-:W-:Y:S01]  /*01f0*/  CS2R R20, SRZ ;  /* 0x0000000000147805 */ /* 0x000fe2000001ff00 */
[----:B-1----:R-:W-:Y:S01]  /*0200*/  IMAD.WIDE R34, R29, 0x4, R36 ;  /* 0x000000041d227825 */ /* 0x002fe200078e0224 */
[----:B------:R1:W5:Y:S03]  /*0210*/  @!P0 LDG.E.EL.128 R8, desc[UR6][R26.64] ;  /* 0x000000061a088981 */ /* 0x000366000c2e1d00 */
[----:B---3--:R-:W-:Y:S01]  /*0220*/  VIADD R25, R23, 0x3000 ;  /* 0x0000300017197836 */ /* 0x008fe20000000000 */
[----:B------:R-:W-:Y:S01]  /*0230*/  CS2R R22, SRZ ;  /* 0x0000000000167805 */ /* 0x000fe2000001ff00 */
[----:B0-----:R-:W-:Y:S01]  /*0240*/  IMAD.WIDE R30, R28, 0x4, R30 ;  /* 0x000000041c1e7825 */ /* 0x001fe200078e021e */
[----:B------:R0:W3:Y:S03]  /*0250*/  @!P0 LDG.E.EL.128 R16, desc[UR6][R34.64] ;  /* 0x0000000622108981 */ /* 0x0000e6000c2e1d00 */
[----:B------:R-:W-:Y:S01]  /*0260*/  IMAD.WIDE R36, R25, 0x4, R36 ;  /* 0x0000000419247825 */ /* 0x000fe200078e0224 */
[----:B------:R-:W-:-:S02]  /*0270*/  CS2R R24, SRZ ;  /* 0x0000000000187805 */ /* 0x000fc4000001ff00 */
[----:B-1----:R-:W-:Y:S01]  /*0280*/  CS2R R26, SRZ ;  /* 0x00000000001a7805 */ /* 0x002fe2000001ff00 */
[----:B------:R1:W4:Y:S01]  /*0290*/  @!P0 LDG.E.EL.128 R20, desc[UR6][R30.64] ;  /* 0x000000061e148981 */ /* 0x000322000c2e1d00 */
[----:B0-----:R-:W0:Y:S04]  /*02a0*/  LDC.64 R34, c[0x0][0x228] ;  /* 0x00008a00ff227b82 */ /* 0x001e280000000a00 */
[----:B------:R-:W3:Y:S01]  /*02b0*/  @!P0 LDG.E.EL.128 R24, desc[UR6][R36.64] ;  /* 0x0000000624188981 */ /* 0x000ee2000c2e1d00 */
[----:B-1----:R-:W-:Y:S01]  /*02c0*/  CS2R R30, SRZ ;  /* 0x00000000001e7805 */ /* 0x002fe2000001ff00 */
[----:B0-----:R-:W-:Y:S01]  /*02d0*/  IMAD.WIDE R34, R28, 0x4, R34 ;  /* 0x000000041c227825 */ /* 0x001fe200078e0222 */
[----:B------:R-:W-:-:S06]  /*02e0*/  CS2R R28, SRZ ;  /* 0x00000000001c7805 */ /* 0x000fcc000001ff00 */
[----:B------:R0:W3:Y:S01]  /*02f0*/  @!P0 LDG.E.EL.128 R28, desc[UR6][R34.64] ;  /* 0x00000006221c8981 */ /* 0x0000e2000c2e1d00 */
[----:B--2---:R-:W-:Y:S01]  /*0300*/  FADD R12, R12, 9.9999997473787516356e-06 ;  /* 0x3727c5ac0c0c7421 */ /* 0x004fe20000000000 */
[----:B------:R-:W-:-:S05]  /*0310*/  FADD R13, R13, 9.9999997473787516356e-06 ;  /* 0x3727c5ac0d0d7421 */ /* 0x000fca0000000000 */
[----:B------:R-:W1:Y:S01]  /*0320*/  MUFU.SQRT R12, R12 ;  /* 0x0000000c000c7308 */ /* 0x000e620000002000 */
[----:B------:R-:W-:-:S07]  /*0330*/  FADD R14, R14, 9.9999997473787516356e-06 ;  /* 0x3727c5ac0e0e7421 */ /* 0x000fce0000000000 */
[----:B------:R-:W2:Y:S01]  /*0340*/  MUFU.SQRT R13, R13 ;  /* 0x0000000d000d7308 */ /* 0x000ea20000002000 */
[----:B-1----:R-:W-:-:S07]  /*0350*/  FSETP.GT.AND P6, PT, R12, 8.50705917302346158658e+37, PT ;  /* 0x7e8000000c00780b */ /* 0x002fce0003fc4000 */
[----:B------:R-:W1:Y:S01]  /*0360*/  MUFU.SQRT R14, R14 ;  /* 0x0000000e000e7308 */ /* 0x000e620000002000 */
[C---:B------:R-:W-:Y:S01]  /*0370*/  FSETP.GEU.AND P1, PT, R12.reuse, 1.175494350822287508e-38, PT ;  /* 0x008000000c00780b */ /* 0x040fe20003f2e000 */
[----:B------:R-:W-:Y:S01]  /*0380*/  FADD R15, R15, 9.9999997473787516356e-06 ;  /* 0x3727c5ac0f0f7421 */ /* 0x000fe20000000000 */
[C---:B--2---:R-:W-:Y:S02]  /*0390*/  FSETP.GT.AND P2, PT, R13.reuse, 8.50705917302346158658e+37, PT ;  /* 0x7e8000000d00780b */ /* 0x044fe40003f44000 */
[----:B------:R-:W-:Y:S01]  /*03a0*/  FSETP.GEU.AND P3, PT, R13, 1.175494350822287508e-38, PT ;  /* 0x008000000d00780b */ /* 0x000fe20003f6e000 */
[----:B------:R-:W-:Y:S01]  /*03b0*/  @P6 FMUL R12, R12, 0.25 ;  /* 0x3e8000000c0c6820 */ /* 0x000fe20000400000 */
[----:B----4-:R-:W-:Y:S01]  /*03c0*/  FADD R4, -R20, R4 ;  /* 0x0000000414047221 */ /* 0x010fe20000000100 */
[----:B-1----:R-:W-:-:S06]  /*03d0*/  FSETP.GT.AND P4, PT, R14, 8.50705917302346158658e+37, PT ;  /* 0x7e8000000e00780b */ /* 0x002fcc0003f84000 */
[----:B------:R-:W-:Y:S01]  /*03e0*/  @!P1 FMUL R12, R12, 16777216 ;  /* 0x4b8000000c0c9820 */ /* 0x000fe20000400000 */
[C---:B-----5:R-:W-:Y:S01]  /*03f0*/  FADD R8, -R20.reuse, R8 ;  /* 0x0000000814087221 */ /* 0x060fe20000000100 */
[C---:B---3--:R-:W-:Y:S01]  /*0400*/  FADD R16, -R20.reuse, R16 ;  /* 0x0000001014107221 */ /* 0x048fe20000000100 */
[----:B------:R-:W-:Y:S01]  /*0410*/  FADD R24, -R20, R24 ;  /* 0x0000001814187221 */ /* 0x000fe20000000100 */
[----:B------:R-:W1:Y:S01]  /*0420*/  MUFU.SQRT R15, R15 ;  /* 0x0000000f000f7308 */ /* 0x000e620000002000 */
[----:B------:R-:W-:Y:S01]  /*0430*/  HFMA2.MMA R20, -RZ, RZ, 1.625, 0 ;  /* 0x3e800000ff147435 */ /* 0x000fe200000001ff */
[----:B------:R-:W-:Y:S01]  /*0440*/  FSETP.GEU.AND P5, PT, R14, 1.175494350822287508e-38, PT ;  /* 0x008000000e00780b */ /* 0x000fe20003fae000 */
[----:B------:R-:W-:-:S05]  /*0450*/  @P2 FMUL R13, R13, 0.25 ;  /* 0x3e8000000d0d2820 */ /* 0x000fca0000400000 */
[----:B------:R-:W2:Y:S01]  /*0460*/  MUFU.RCP R12, R12 ;  /* 0x0000000c000c7308 */ /* 0x000ea20000001000 */
[----:B------:R-:W-:Y:S01]  /*0470*/  @!P3 FMUL R13, R13, 16777216 ;  /* 0x4b8000000d0db820 */ /* 0x000fe20000400000 */
[C---:B------:R-:W-:Y:S01]  /*0480*/  FADD R5, -R21.reuse, R5 ;  /* 0x0000000515057221 */ /* 0x040fe20000000100 */
[C---:B------:R-:W-:Y:S01]  /*0490*/  FADD R9, -R21.reuse, R9 ;  /* 0x0000000915097221 */ /* 0x040fe20000000100 */
[C---:B------:R-:W-:Y:S01]  /*04a0*/  FADD R17, -R21.reuse, R17 ;  /* 0x0000001115117221 */ /* 0x040fe20000000100 */
[----:B------:R-:W-:Y:S01]  /*04b0*/  FADD R25, -R21, R25 ;  /* 0x0000001915197221 */ /* 0x000fe20000000100 */
[C---:B------:R-:W-:Y:S01]  /*04c0*/  FADD R6, -R22.reuse, R6 ;  /* 0x0000000616067221 */ /* 0x040fe20000000100 */
[C---:B------:R-:W-:Y:S01]  /*04d0*/  FADD R10, -R22.reuse, R10 ;  /* 0x0000000a160a7221 */ /* 0x040fe20000000100 */
[C---:B------:R-:W-:Y:S01]  /*04e0*/  FADD R32, -R22.reuse, R18 ;  /* 0x0000001216207221 */ /* 0x040fe20000000100 */
[----:B------:R-:W-:Y:S01]  /*04f0*/  FADD R26, -R22, R26 ;  /* 0x0000001a161a7221 */ /* 0x000fe20000000100 */
[----:B------:R-:W-:Y:S01]  /*0500*/  FSEL R21, R20, 1, P6 ;  /* 0x3f80000014157808 */ /* 0x000fe20003000000 */
[----:B------:R-:W-:Y:S01]  /*0510*/  @P4 FMUL R14, R14, 0.25 ;  /* 0x3e8000000e0e4820 */ /* 0x000fe20000400000 */
[----:B------:R-:W-:-:S02]  /*0520*/  FADD R22, -R23, R19 ;  /* 0x0000001317167221 */ /* 0x000fc40000000100 */
[----:B------:R-:W3:Y:S01]  /*0530*/  LDC.64 R18, c[0x0][0x230] ;  /* 0x00008c00ff127b82 */ /* 0x000ee20000000a00 */
[----:B-1----:R-:W-:Y:S01]  /*0540*/  FSETP.GT.AND P6, PT, R15, 8.50705917302346158658e+37, PT ;  /* 0x7e8000000f00780b */ /* 0x002fe20003fc4000 */
[----:B------:R-:W1:Y:S01]  /*0550*/  MUFU.RCP R13, R13 ;  /* 0x0000000d000d7308 */ /* 0x000e620000001000 */
[----:B------:R-:W-:Y:S01]  /*0560*/  @!P5 FMUL R14, R14, 16777216 ;  /* 0x4b8000000e0ed820 */ /* 0x000fe20000400000 */
[----:B------:R-:W-:Y:S01]  /*0570*/  @!P1 FMUL R21, R21, 16777216 ;  /* 0x4b80000015159820 */ /* 0x000fe20000400000 */
[----:B------:R-:W-:-:S03]  /*0580*/  FSETP.GEU.AND P1, PT, R15, 1.175494350822287508e-38, PT ;  /* 0x008000000f00780b */ /* 0x000fc60003f2e000 */
[----:B--2---:R-:W-:Y:S01]  /*0590*/  FMUL R21, R12, R21 ;  /* 0x000000150c157220 */ /* 0x004fe20000400000 */
[----:B------:R-:W-:Y:S01]  /*05a0*/  FSEL R12, R20, 1, P2 ;  /* 0x3f800000140c7808 */ /* 0x000fe20001000000 */
[----:B------:R-:W2:Y:S01]  /*05b0*/  MUFU.RCP R14, R14 ;  /* 0x0000000e000e7308 */ /* 0x000ea20000001000 */
[C---:B------:R-:W-:Y:S01]  /*05c0*/  FADD R7, -R23.reuse, R7 ;  /* 0x0000000717077221 */ /* 0x040fe20000000100 */
[C---:B------:R-:W-:Y:S01]  /*05d0*/  FADD R11, -R23.reuse, R11 ;  /* 0x0000000b170b7221 */ /* 0x040fe20000000100 */
[----:B------:R-:W-:Y:S01]  /*05e0*/  FADD R27, -R23, R27 ;  /* 0x0000001b171b7221 */ /* 0x000fe20000000100 */
[----:B------:R-:W-:Y:S01]  /*05f0*/  @!P3 FMUL R12, R12, 16777216 ;  /* 0x4b8000000c0cb820 */ /* 0x000fe20000400000 */
[C---:B------:R-:W-:Y:S01]  /*0600*/  FSEL R23, R20.reuse, 1, P4 ;  /* 0x3f80000014177808 */ /* 0x040fe20002000000 */
[----:B------:R-:W-:Y:S01]  /*0610*/  @P6 FMUL R15, R15, 0.25 ;  /* 0x3e8000000f0f6820 */ /* 0x000fe20000400000 */
[----:B0-----:R-:W-:Y:S01]  /*0620*/  FSEL R35, R20, 1, P6 ;  /* 0x3f80000014237808 */ /* 0x001fe20003000000 */
[----:B-1----:R-:W-:Y:S01]  /*0630*/  FMUL R20, R13, R12 ;  /* 0x0000000c0d147220 */ /* 0x002fe20000400000 */
[----:B------:R-:W-:Y:S01]  /*0640*/  LOP3.LUT R13, R33, 0xc, R2, 0xf8, !PT ;  /* 0x0000000c210d7812 */ /* 0x000fe200078ef802 */
[----:B------:R-:W-:Y:S01]  /*0650*/  @!P1 FMUL R15, R15, 16777216 ;  /* 0x4b8000000f0f9820 */ /* 0x000fe20000400000 */
[----:B------:R-:W-:-:S03]  /*0660*/  @!P5 FMUL R23, R23, 16777216 ;  /* 0x4b8000001717d820 */ /* 0x000fc60000400000 */
[----:B------:R0:W1:Y:S01]  /*0670*/  MUFU.RCP R34, R15 ;  /* 0x0000000f00227308 */ /* 0x0000620000001000 */
[----:B--2---:R-:W-:Y:S01]  /*0680*/  FMUL R23, R14, R23 ;  /* 0x000000170e177220 */ /* 0x004fe20000400000 */
[----:B---3--:R-:W-:Y:S01]  /*0690*/  IMAD.WIDE R18, R13, 0x4, R18 ;  /* 0x000000040d127825 */ /* 0x008fe200078e0212 */
[----:B------:R-:W-:Y:S02]  /*06a0*/  CS2R R12, SRZ ;  /* 0x00000000000c7805 */ /* 0x000fe4000001ff00 */
[----:B0-----:R-:W-:-:S06]  /*06b0*/  CS2R R14, SRZ ;  /* 0x00000000000e7805 */ /* 0x001fcc000001ff00 */
[----:B------:R0:W2:Y:S01]  /*06c0*/  @!P0 LDG.E.EL.128 R12, desc[UR6][R18.64] ;  /* 0x00000006120c8981 */ /* 0x0000a2000c2e1d00 */
[----:B------:R-:W-:-:S04]  /*06d0*/  @!P1 FMUL R35, R35, 16777216 ;  /* 0x4b80000023239820 */ /* 0x000fc80000400000 */
[----:B-1----:R-:W-:Y:S02]  /*06e0*/  FMUL R34, R34, R35 ;  /* 0x0000002322227220 */ /* 0x002fe40000400000 */
[----:B------:R-:W1:Y:S01]  /*06f0*/  S2R R35, SR_TID.X ;  /* 0x0000000000237919 */ /* 0x000e620000002100 */
[----:B------:R-:W3:Y:S01]  /*0700*/  S2UR UR5, SR_CgaCtaId ;  /* 0x00000000000579c3 */ /* 0x000ee20000008800 */
[C---:B------:R-:W-:Y:S01]  /*0710*/  FMUL R37, R21.reuse, R24 ;  /* 0x0000001815257220 */ /* 0x040fe20000400000 */
[C---:B------:R-:W-:Y:S01]  /*0720*/  FMUL R16, R21.reuse, R16 ;  /* 0x0000001015107220 */ /* 0x040fe20000400000 */
[C---:B------:R-:W-:Y:S01]  /*0730*/  FMUL R8, R21.reuse, R8 ;  /* 0x0000000815087220 */ /* 0x040fe20000400000 */
[----:B------:R-:W-:Y:S01]  /*0740*/  FMUL R4, R21, R4 ;  /* 0x0000000415047220 */ /* 0x000fe20000400000 */
[C---:B------:R-:W-:Y:S01]  /*0750*/  FMUL R21, R23.reuse, R26 ;  /* 0x0000001a17157220 */ /* 0x040fe20000400000 */
[C---:B------:R-:W-:Y:S01]  /*0760*/  FMUL R32, R23.reuse, R32 ;  /* 0x0000002017207220 */ /* 0x040fe20000400000 */
[C---:B------:R-:W-:Y:S01]  /*0770*/  FMUL R10, R23.reuse, R10 ;  /* 0x0000000a170a7220 */ /* 0x040fe20000400000 */
[----:B------:R-:W-:Y:S01]  /*0780*/  FMUL R23, R23, R6 ;  /* 0x0000000617177220 */ /* 0x000fe20000400000 */
[----:B------:R-:W-:Y:S01]  /*0790*/  IMAD.SHL.U32 R6, R0, 0x400, RZ ;  /* 0x0000040000067824 */ /* 0x000fe200078e00ff */
[----:B------:R-:W-:-:S04]  /*07a0*/  UMOV UR4, 0x400 ;  /* 0x0000040000047882 */ /* 0x000fc80000000000 */
[----:B------:R-:W-:-:S04]  /*07b0*/  LOP3.LUT R6, R6, 0xc00, RZ, 0xc0, !PT ;  /* 0x00000c0006067812 */ /* 0x000fc800078ec0ff */
[C---:B0-----:R-:W-:Y:S02]  /*07c0*/  LOP3.LUT R18, R6.reuse, 0x100, RZ, 0xfc, !PT ;  /* 0x0000010006127812 */ /* 0x041fe400078efcff */
[C---:B------:R-:W-:Y:S01]  /*07d0*/  LOP3.LUT R24, R6.reuse, 0x200, RZ, 0xfc, !PT ;  /* 0x0000020006187812 */ /* 0x040fe200078efcff */
[----:B---3--:R-:W-:Y:S01]  /*07e0*/  UPRMT UR4, UR5, 0x654, UR4 ;  /* 0x0000065405047896 */ /* 0x008fe20008000004 */
[----:B------:R-:W-:Y:S02]  /*07f0*/  LOP3.LUT R26, R6, 0x300, RZ, 0xfc, !PT ;  /* 0x00000300061a7812 */ /* 0x000fe400078efcff */
[----:B-1----:R-:W-:-:S04]  /*0800*/  SHF.R.U32.HI R19, RZ, 0x2, R35 ;  /* 0x00000002ff137819 */ /* 0x002fc80000011623 */
[----:B------:R-:W-:Y:S02]  /*0810*/  SGXT.U32 R19, R19, 0x6 ;  /* 0x000000061313781a */ /* 0x000fe40000000000 */
[----:B------:R-:W-:Y:S01]  /*0820*/  LEA.HI R26, R26, UR4, RZ, 0x1c ;  /* 0x000000041a1a7c11 */ /* 0x000fe2000f8fe0ff */
[C---:B------:R-:W-:Y:S01]  /*0830*/  FMUL R5, R20.reuse, R5 ;  /* 0x0000000514057220 */ /* 0x040fe20000400000 */
[----:B------:R-:W-:Y:S01]  /*0840*/  FMUL R36, R20, R9 ;  /* 0x0000000914247220 */ /* 0x000fe20000400000 */
[C---:B------:R-:W-:Y:S01]  /*0850*/  FMUL R22, R34.reuse, R22 ;  /* 0x0000001622167220 */ /* 0x040fe20000400000 */
[----:B------:R-:W-:Y:S01]  /*0860*/  FMUL R11, R34, R11 ;  /* 0x0000000b220b7220 */ /* 0x000fe20000400000 */
[----:B------:R-:W-:Y:S02]  /*0870*/  SHF.R.U32.HI R35, RZ, 0x2, R35 ;  /* 0x00000002ff237819 */ /* 0x000fe40000011623 */
[----:B------:R-:W-:-:S04]  /*0880*/  SHF.R.U32.HI R0, RZ, 0x6, R0 ;  /* 0x00000006ff007819 */ /* 0x000fc80000011600 */
[----:B------:R-:W-:-:S04]  /*0890*/  SGXT.U32 R0, R0, 0x2 ;  /* 0x000000020000781a */ /* 0x000fc80000000000 */
[----:B------:R-:W-:Y:S01]  /*08a0*/  LOP3.LUT R33, R0, R33, RZ, 0xfc, !PT ;  /* 0x0000002100217212 */ /* 0x000fe200078efcff */
[-CC-:B--2---:R-:W-:Y:S01]  /*08b0*/  FFMA R4, R4, R28.reuse, R12.reuse ;  /* 0x0000001c04047223 */ /* 0x184fe2000000000c */
[-CC-:B------:R-:W-:Y:S01]  /*08c0*/  FFMA R8, R8, R28.reuse, R12.reuse ;  /* 0x0000001c08087223 */ /* 0x180fe2000000000c */
[-CC-:B------:R-:W-:Y:S01]  /*08d0*/  FFMA R16, R16, R28.reuse, R12.reuse ;  /* 0x0000001c10107223 */ /* 0x180fe2000000000c */
[----:B------:R-:W-:Y:S01]  /*08e0*/  FFMA R28, R37, R28, R12 ;  /* 0x0000001c251c7223 */ /* 0x000fe2000000000c */
[C---:B------:R-:W-:Y:S02]  /*08f0*/  LOP3.LUT R12, R6.reuse, R19, RZ, 0xfc, !PT ;  /* 0x00000013060c7212 */ /* 0x040fe400078efcff */
[----:B------:R-:W-:Y:S02]  /*0900*/  LEA.HI R19, R6, UR4, RZ, 0x1c ;  /* 0x0000000406137c11 */ /* 0x000fe4000f8fe0ff */
[----:B------:R-:W-:Y:S02]  /*0910*/  LEA.HI R37, R18, UR4, RZ, 0x1c ;  /* 0x0000000412257c11 */ /* 0x000fe4000f8fe0ff */
[----:B------:R-:W-:-:S02]  /*0920*/  LEA.HI R6, R24, UR4, RZ, 0x1c ;  /* 0x0000000418067c11 */ /* 0x000fc4000f8fe0ff */
[C---:B------:R-:W-:Y:S01]  /*0930*/  LEA R19, R12.reuse, R19, 0x2 ;  /* 0x000000130c137211 */ /* 0x040fe200078e10ff */
[C---:B------:R-:W-:Y:S01]  /*0940*/  IMAD R18, R12.reuse, 0x4, R37 ;  /* 0x000000040c127824 */ /* 0x040fe200078e0225 */
[C---:B------:R-:W-:Y:S01]  /*0950*/  LEA R6, R12.reuse, R6, 0x2 ;  /* 0x000000060c067211 */ /* 0x040fe200078e10ff */
[----:B------:R-:W-:Y:S02]  /*0960*/  IMAD R12, R12, 0x4, R26 ;  /* 0x000000040c0c7824 */ /* 0x000fe400078e021a */
[C---:B------:R-:W-:Y:S01]  /*0970*/  FMUL R24, R20.reuse, R25 ;  /* 0x0000001914187220 */ /* 0x040fe20000400000 */
[----:B------:R-:W-:Y:S01]  /*0980*/  FMUL R26, R20, R17 ;  /* 0x00000011141a7220 */ /* 0x000fe20000400000 */
[----:B------:R-:W-:Y:S01]  /*0990*/  FSETP.GT.AND P2, PT, R4, RZ, PT ;  /* 0x000000ff0400720b */ /* 0x000fe20003f44000 */
[----:B------:R-:W-:Y:S01]  /*09a0*/  FMUL R20, R34, R27 ;  /* 0x0000001b22147220 */ /* 0x000fe20000400000 */
[----:B------:R-:W-:Y:S01]  /*09b0*/  FSETP.GT.AND P1, PT, R8, RZ, PT ;  /* 0x000000ff0800720b */ /* 0x000fe20003f24000 */
[----:B------:R-:W-:Y:S01]  /*09c0*/  FMUL R34, R34, R7 ;  /* 0x0000000722227220 */ /* 0x000fe20000400000 */
[-CC-:B------:R-:W-:Y:S01]  /*09d0*/  FFMA R5, R5, R29.reuse, R13.reuse ;  /* 0x0000001d05057223 */ /* 0x180fe2000000000d */
[-CC-:B------:R-:W-:Y:S01]  /*09e0*/  FFMA R23, R23, R30.reuse, R14.reuse ;  /* 0x0000001e17177223 */ /* 0x180fe2000000000e */
[-CC-:B------:R-:W-:Y:S01]  /*09f0*/  FFMA R7, R36, R29.reuse, R13.reuse ;  /* 0x0000001d24077223 */ /* 0x180fe2000000000d */
[-CC-:B------:R-:W-:Y:S01]  /*0a00*/  FFMA R9, R26, R29.reuse, R13.reuse ;  /* 0x0000001d1a097223 */ /* 0x180fe2000000000d */
[----:B------:R-:W-:Y:S01]  /*0a10*/  FFMA R29, R24, R29, R13 ;  /* 0x0000001d181d7223 */ /* 0x000fe2000000000d */
[-CC-:B------:R-:W-:Y:S01]  /*0a20*/  FFMA R13, R34, R31.reuse, R15.reuse ;  /* 0x0000001f220d7223 */ /* 0x180fe2000000000f */
[-CC-:B------:R-:W-:Y:S01]  /*0a30*/  FFMA R17, R10, R30.reuse, R14.reuse ;  /* 0x0000001e0a117223 */ /* 0x180fe2000000000e */
[----:B------:R-:W-:Y:S01]  /*0a40*/  FSETP.GT.AND P4, PT, R5, RZ, PT ;  /* 0x000000ff0500720b */ /* 0x000fe20003f84000 */
[----:B------:R-:W-:Y:S01]  /*0a50*/  FFMA R11, R11, R31, R15 ;  /* 0x0000001f0b0b7223 */ /* 0x000fe2000000000f */
[----:B------:R-:W-:Y:S01]  /*0a60*/  FSETP.GT.AND P3, PT, R23, RZ, PT ;  /* 0x000000ff1700720b */ /* 0x000fe20003f64000 */
[----:B------:R-:W-:Y:S01]  /*0a70*/  FFMA R25, R32, R30, R14 ;  /* 0x0000001e20197223 */ /* 0x000fe2000000000e */
[----:B------:R-:W-:Y:S01]  /*0a80*/  FSETP.GT.AND P0, PT, R13, RZ, PT ;  /* 0x000000ff0d00720b */ /* 0x000fe20003f04000 */
[----:B------:R-:W-:Y:S01]  /*0a90*/  @!P2 FMUL R4, R4, 0.10000000149011611938 ;  /* 0x3dcccccd0404a820 */ /* 0x000fe20000400000 */
[----:B------:R-:W-:Y:S01]  /*0aa0*/  FSETP.GT.AND P6, PT, R7, RZ, PT ;  /* 0x000000ff0700720b */ /* 0x000fe20003fc4000 */
[----:B------:R-:W-:Y:S01]  /*0ab0*/  @!P1 FMUL R8, R8, 0.10000000149011611938 ;  /* 0x3dcccccd08089820 */ /* 0x000fe20000400000 */
[----:B------:R-:W-:-:S02]  /*0ac0*/  FSETP.GT.AND P5, PT, R17, RZ, PT ;  /* 0x000000ff1100720b */ /* 0x000fc40003fa4000 */
[----:B------:R-:W-:Y:S02]  /*0ad0*/  FSETP.GT.AND P2, PT, R11, RZ, PT ;  /* 0x000000ff0b00720b */ /* 0x000fe40003f44000 */
[----:B------:R-:W-:Y:S01]  /*0ae0*/  FSETP.GT.AND P1, PT, R25, RZ, PT ;  /* 0x000000ff1900720b */ /* 0x000fe20003f24000 */
[----:B------:R-:W-:Y:S01]  /*0af0*/  FFMA R27, R21, R30, R14 ;  /* 0x0000001e151b7223 */ /* 0x000fe2000000000e */
[-CC-:B------:R-:W-:Y:S01]  /*0b00*/  FFMA R21, R22, R31.reuse, R15.reuse ;  /* 0x0000001f16157223 */ /* 0x180fe2000000000f */
[----:B------:R-:W-:Y:S01]  /*0b10*/  @!P4 FMUL R5, R5, 0.10000000149011611938 ;  /* 0x3dcccccd0505c820 */ /* 0x000fe20000400000 */
[----:B------:R-:W-:Y:S01]  /*0b20*/  @!P3 FMUL R23, R23, 0.10000000149011611938 ;  /* 0x3dcccccd1717b820 */ /* 0x000fe20000400000 */
[----:B------:R-:W-:Y:S01]  /*0b30*/  FSETP.GT.AND P4, PT, R16, RZ, PT ;  /* 0x000000ff1000720b */ /* 0x000fe20003f84000 */
[----:B------:R-:W-:Y:S01]  /*0b40*/  FFMA R15, R20, R31, R15 ;  /* 0x0000001f140f7223 */ /* 0x000fe2000000000f */
[----:B------:R-:W-:Y:S01]  /*0b50*/  FSETP.GT.AND P3, PT, R9, RZ, PT ;  /* 0x000000ff0900720b */ /* 0x000fe20003f64000 */
[----:B------:R-:W-:Y:S01]  /*0b60*/  @!P0 FMUL R13, R13, 0.10000000149011611938 ;  /* 0x3dcccccd0d0d8820 */ /* 0x000fe20000400000 */
        /* <DEDUP_REMOVED lines=9> */
[----:B------:R-:W-:Y:S01]  /*0c00*/  STS [R19], R4 ;  /* 0x0000000413007388 */ /* 0x000fe20000000800 */
[----:B------:R-:W-:-:S03]  /*0c10*/  @!P4 FMUL R16, R16, 0.10000000149011611938 ;  /* 0x3dcccccd1010c820 */ /* 0x000fc60000400000 */
[----:B------:R-:W-:Y:S01]  /*0c20*/  STS [R18+0x400], R5 ;  /* 0x0004000512007388 */ /* 0x000fe20000000800 */
        /* <DEDUP_REMOVED lines=9> */
[----:B------:R0:W-:Y:S01]  /*0cc0*/  STS [R6+0x900], R17 ;  /* 0x0009001106007388 */ /* 0x0001e20000000800 */
[----:B------:R-:W-:-:S03]  /*0cd0*/  @!P1 FMUL R15, R15, 0.10000000149011611938 ;  /* 0x3dcccccd0f0f9820 */ /* 0x000fc60000400000 */
[----:B------:R-:W-:Y:S04]  /*0ce0*/  STS [R12+0xd00], R11 ;  /* 0x000d000b0c007388 */ /* 0x000fe80000000800 */
[----:B------:R-:W-:Y:S04]  /*0cf0*/  STS [R19+0x200], R16 ;  /* 0x0002001013007388 */ /* 0x000fe80000000800 */
[----:B------:R-:W-:Y:S04]  /*0d00*/  STS [R18+0x600], R9 ;  /* 0x0006000912007388 */ /* 0x000fe80000000800 */
[----:B------:R-:W-:Y:S01]  /*0d10*/  STS [R6+0xa00], R25 ;  /* 0x000a001906007388 */ /* 0x000fe20000000800 */
[----:B0-----:R-:W-:-:S03]  /*0d20*/  LOP3.LUT R17, R2, 0x3fc, RZ, 0xc0, !PT ;  /* 0x000003fc02117812 */ /* 0x001fc600078ec0ff */
[----:B------:R-:W-:Y:S04]  /*0d30*/  STS [R12+0xe00], R21 ;  /* 0x000e00150c007388 */ /* 0x000fe80000000800 */
[----:B------:R-:W-:Y:S04]  /*0d40*/  STS [R19+0x300], R28 ;  /* 0x0003001c13007388 */ /* 0x000fe80000000800 */
[----:B------:R0:W-:Y:S04]  /*0d50*/  STS [R18+0x700], R29 ;  /* 0x0007001d12007388 */ /* 0x0001e80000000800 */
[----:B------:R-:W-:Y:S01]  /*0d60*/  STS [R6+0xb00], R27 ;  /* 0x000b001b06007388 */ /* 0x000fe20000000800 */
[----:B------:R-:W-:-:S03]  /*0d70*/  LOP3.LUT R4, R17, 0x400, RZ, 0xfc, !PT ;  /* 0x0000040011047812 */ /* 0x000fc600078efcff */
[----:B------:R-:W-:Y:S01]  /*0d80*/  STS [R12+0xf00], R15 ;  /* 0x000f000f0c007388 */ /* 0x000fe20000000800 */
[----:B------:R-:W-:Y:S02]  /*0d90*/  LOP3.LUT R7, R17, 0x800, RZ, 0xfc, !PT ;  /* 0x0000080011077812 */ /* 0x000fe400078efcff */
[----:B------:R-:W-:Y:S02]  /*0da0*/  SHF.R.U32.HI R5, RZ, 0x4, R4 ;  /* 0x00000004ff057819 */ /* 0x000fe40000011604 */
[----:B------:R-:W-:Y:S02]  /*0db0*/  SHF.R.U32.HI R7, RZ, 0x4, R7 ;  /* 0x00000004ff077819 */ /* 0x000fe40000011607 */
[----:B------:R-:W-:Y:S02]  /*0dc0*/  LOP3.LUT R4, R35, 0x30, RZ, 0xc0, !PT ;  /* 0x0000003023047812 */ /* 0x000fe400078ec0ff */
[----:B------:R-:W-:Y:S02]  /*0dd0*/  LOP3.LUT R5, R5, 0x70, RZ, 0xc0, !PT ;  /* 0x0000007005057812 */ /* 0x000fe400078ec0ff */
[----:B------:R-:W-:-:S02]  /*0de0*/  LOP3.LUT R7, R7, 0xb0, RZ, 0xc0, !PT ;  /* 0x000000b007077812 */ /* 0x000fc400078ec0ff */
[----:B------:R-:W-:Y:S01]  /*0df0*/  IADD3 R4, R4, UR4, RZ ;  /* 0x0000000404047c10 */ /* 0x000fe2000fffe0ff */
[----:B------:R-:W-:Y:S01]  /*0e00*/  VIADD R8, R5, UR4 ;  /* 0x0000000405087c36 */ /* 0x000fe20008000000 */
[----:B------:R-:W-:Y:S02]  /*0e10*/  IADD3 R10, R7, UR4, RZ ;  /* 0x00000004070a7c10 */ /* 0x000fe4000fffe0ff */
[C---:B------:R-:W-:Y:S01]  /*0e20*/  LEA R4, R17.reuse, R4, 0x2 ;  /* 0x0000000411047211 */ /* 0x040fe200078e10ff */
[----:B------:R-:W-:Y:S01]  /*0e30*/  BAR.SYNC.DEFER_BLOCKING 0x0 ;  /* 0x0000000000007b1d */ /* 0x000fe20000010000 */
[C---:B------:R-:W-:Y:S01]  /*0e40*/  IMAD R8, R17.reuse, 0x4, R8 ;  /* 0x0000000411087824 */ /* 0x040fe200078e0208 */
[----:B------:R-:W-:Y:S02]  /*0e50*/  LEA R13, R17, R10, 0x2 ;  /* 0x0000000a110d7211 */ /* 0x000fe400078e10ff */
[----:B------:R-:W-:Y:S02]  /*0e60*/  LOP3.LUT R2, R2, 0xfc, RZ, 0xc0, !PT ;  /* 0x000000fc02027812 */ /* 0x000fe400078ec0ff */
[----:B0-----:R-:W-:-:S02]  /*0e70*/  SHF.R.S32.HI R18, RZ, 0x17, R3 ;  /* 0x00000017ff127819 */ /* 0x001fc40000011403 */
[----:B------:R-:W-:Y:S02]  /*0e80*/  PRMT R16, R2, 0x6540, R3 ;  /* 0x0000654002107816 */ /* 0x000fe40000000003 */
[----:B------:R-:W-:-:S04]  /*0e90*/  SGXT R3, R18, 0x1 ;  /* 0x000000011203781a */ /* 0x000fc80000000200 */
[----:B------:R-:W-:Y:S02]  /*0ea0*/  LEA.HI R18, R3, R16, RZ, 0x8 ;  /* 0x0000001003127211 */ /* 0x000fe400078f40ff */
[----:B------:R-:W0:Y:S01]  /*0eb0*/  LDC.64 R2, c[0x0][0x238] ;  /* 0x00008e00ff027b82 */ /* 0x000e220000000a00 */
[----:B------:R-:W1:Y:S04]  /*0ec0*/  LDS.128 R4, [R4] ;  /* 0x0000000004047984 */ /* 0x000e680000000c00 */
[----:B------:R-:W2:Y:S04]  /*0ed0*/  LDS.128 R8, [R8+0x1000] ;  /* 0x0010000008087984 */ /* 0x000ea80000000c00 */
[----:B------:R-:W3:Y:S01]  /*0ee0*/  LDS.128 R12, [R13+0x2000] ;  /* 0x002000000d0c7984 */ /* 0x000ee20000000c00 */
[----:B------:R-:W-:-:S02]  /*0ef0*/  SHF.L.U32 R20, R18, 0x6, RZ ;  /* 0x0000000612147819 */ /* 0x000fc400000006ff */
[----:B------:R-:W-:Y:S02]  /*0f00*/  LOP3.LUT R19, R18, 0xffffff00, RZ, 0xc0, !PT ;  /* 0xffffff0012137812 */ /* 0x000fe400078ec0ff */
[----:B------:R-:W-:Y:S02]  /*0f10*/  LOP3.LUT R20, R20, 0xffffc000, RZ, 0xc0, !PT ;  /* 0xffffc00014147812 */ /* 0x000fe400078ec0ff */
[C---:B------:R-:W-:Y:S02]  /*0f20*/  LOP3.LUT R21, R33.reuse, 0x4, RZ, 0xfc, !PT ;  /* 0x0000000421157812 */ /* 0x040fe400078efcff */
[----:B------:R-:W-:Y:S02]  /*0f30*/  IADD3 R0, R20, R16, -R19 ;  /* 0x0000001014007210 */ /* 0x000fe40007ffe813 */
[C---:B------:R-:W-:Y:S02]  /*0f40*/  LOP3.LUT R19, R33.reuse, 0x8, RZ, 0xfc, !PT ;  /* 0x0000000821137812 */ /* 0x040fe400078efcff */
[----:B------:R-:W-:-:S02]  /*0f50*/  LOP3.LUT R25, R33, 0xc, RZ, 0xfc, !PT ;  /* 0x0000000c21197812 */ /* 0x000fc400078efcff */
[----:B------:R-:W-:Y:S02]  /*0f60*/  LOP3.LUT R16, R17, 0xc00, RZ, 0xfc, !PT ;  /* 0x00000c0011107812 */ /* 0x000fe400078efcff */
[----:B------:R-:W-:Y:S02]  /*0f70*/  ISETP.GE.AND P0, PT, R33, 0x40, PT ;  /* 0x000000402100780c */ /* 0x000fe40003f06270 */
[----:B------:R-:W-:Y:S02]  /*0f80*/  ISETP.GE.AND P1, PT, R21, 0x40, PT ;  /* 0x000000401500780c */ /* 0x000fe40003f26270 */
[----:B------:R-:W-:Y:S01]  /*0f90*/  ISETP.GE.AND P2, PT, R19, 0x40, PT ;  /* 0x000000401300780c */ /* 0x000fe20003f46270 */
[----:B------:R-:W-:Y:S01]  /*0fa0*/  IMAD R33, R33, 0x100, R0 ;  /* 0x0000010021217824 */ /* 0x000fe200078e0200 */
[----:B------:R-:W-:Y:S02]  /*0fb0*/  ISETP.GE.AND P3, PT, R25, 0x40, PT ;  /* 0x000000401900780c */ /* 0x000fe40003f66270 */
[----:B------:R-:W-:-:S02]  /*0fc0*/  SHF.R.U32.HI R16, RZ, 0x4, R16 ;  /* 0x00000004ff107819 */ /* 0x000fc40000011610 */
[-C--:B------:R-:W-:Y:S02]  /*0fd0*/  LEA R21, R21, R0.reuse, 0x8 ;  /* 0x0000000015157211 */ /* 0x080fe400078e40ff */
[----:B------:R-:W-:Y:S01]  /*0fe0*/  LEA R23, R19, R0, 0x8 ;  /* 0x0000000013177211 */ /* 0x000fe200078e40ff */
[----:B0-----:R-:W-:Y:S01]  /*0ff0*/  IMAD.WIDE R18, R33, 0x4, R2 ;  /* 0x0000000421127825 */ /* 0x001fe200078e0202 */
[----:B------:R-:W-:-:S03]  /*1000*/  LOP3.LUT R16, R16, 0xf0, RZ, 0xc0, !PT ;  /* 0x000000f010107812 */ /* 0x000fc600078ec0ff */
[--C-:B------:R-:W-:Y:S01]  /*1010*/  IMAD.WIDE R20, R21, 0x4, R2.reuse ;  /* 0x0000000415147825 */ /* 0x100fe200078e0202 */
[----:B-1----:R0:W-:Y:S03]  /*1020*/  @!P0 STG.E.128 desc[UR6][R18.64], R4 ;  /* 0x0000000412008986 */ /* 0x0021e6000c101d06 */
[----:B------:R-:W-:Y:S01]  /*1030*/  IMAD.WIDE R22, R23, 0x4, R2 ;  /* 0x0000000417167825 */ /* 0x000fe200078e0202 */
[----:B--2---:R0:W-:Y:S03]  /*1040*/  @!P1 STG.E.128 desc[UR6][R20.64], R8 ;  /* 0x0000000814009986 */ /* 0x0041e6000c101d06 */
[----:B------:R-:W-:Y:S01]  /*1050*/  VIADD R16, R16, UR4 ;  /* 0x0000000410107c36 */ /* 0x000fe20008000000 */
[----:B---3--:R0:W-:Y:S04]  /*1060*/  @!P2 STG.E.128 desc[UR6][R22.64], R12 ;  /* 0x0000000c1600a986 */ /* 0x0081e8000c101d06 */
[----:B------:R-:W-:Y:S01]  /*1070*/  LEA R16, R17, R16, 0x2 ;  /* 0x0000001011107211 */ /* 0x000fe200078e10ff */
[----:B0-----:R-:W-:Y:S06]  /*1080*/  @P3 EXIT ;  /* 0x000000000000394d */ /* 0x001fec0003800000 */
[----:B0-----:R-:W0:Y:S01]  /*1090*/  LDS.128 R16, [R16+0x3000] ;  /* 0x0030000010107984 */ /* 0x001e220000000c00 */
[----:B------:R-:W-:-:S05]  /*10a0*/  LEA R25, R25, R0, 0x8 ;  /* 0x0000000019197211 */ /* 0x000fca00078e40ff */
[----:B------:R-:W-:-:S05]  /*10b0*/  IMAD.WIDE R2, R25, 0x4, R2 ;  /* 0x0000000419027825 */ /* 0x000fca00078e0202 */
[----:B0-----:R-:W-:Y:S01]  /*10c0*/  STG.E.128 desc[UR6][R2.64], R16 ;  /* 0x0000001002007986 */ /* 0x001fe2000c101d06 */
[----:B------:R-:W-:Y:S05]  /*10d0*/  EXIT ;  /* 0x000000000000794d */ /* 0x000fea0003800000 */
.L_x_0:
[----:B------:R-:W-:-:S00]  /*10e0*/  BRA `(.L_x_0) ;  /* 0xfffffffc00fc7947 */ /* 0x000fc0000383ffff */
[----:B------:R-:W-:-:S00]  /*10f0*/  NOP ;  /* 0x0000000000007918 */ /* 0x000fc00000000000 */
        /* <DEDUP_REMOVED lines=8> */
.L_x_1:


//--------------------- .nv.global.init           --------------------------
	.section	.nv.global.init,"aw",@progbits
.nv.global.init:
	.type		_$_str,@object
	.size		_$_str,(_$_str_$_2 - _$_str)
_$_str:
        /*0000*/ 	.byte	0x5f, 0x5f, 0x43, 0x55, 0x44, 0x41, 0x5f, 0x46, 0x54, 0x5a, 0x00
	.type		_$_str_$_2,@object
	.size		_$_str_$_2,(.L_1 - _$_str_$_2)
_$_str_$_2:
        /*000b*/ 	.byte	0x5f, 0x5f, 0x43, 0x55, 0x44, 0x41, 0x5f, 0x50, 0x52, 0x45, 0x43, 0x5f, 0x53, 0x51, 0x52, 0x54
        /*001b*/ 	.byte	0x00
.L_1:


//--------------------- .nv.shared.triton_poi_fused__native_batch_norm_legit_no_training_leaky_relu_10 --------------------------
	.section	.nv.shared.triton_poi_fused__native_batch_norm_legit_no_training_leaky_relu_10,"aw",@nobits
	.sectionflags	@""
	.align	16
	.zero		1024


//--------------------- .nv.constant0.triton_poi_fused__native_batch_norm_legit_no_training_leaky_relu_10 --------------------------
	.section	.nv.constant0.triton_poi_fused__native_batch_norm_legit_no_training_leaky_relu_10,"a",@progbits
	.sectionflags	@""
	.align	4
.nv.constant0.triton_poi_fused__native_batch_norm_legit_no_training_leaky_relu_10:
	.zero		584
